	.headerflags	@"EF_CUDA_TEXMODE_UNIFIED EF_CUDA_64BIT_ADDRESS EF_CUDA_ACCELERATORS EF_CUDA_SM90 EF_CUDA_VIRTUAL_SM(EF_CUDA_SM90)"
	.elftype	@"ET_EXEC"


//--------------------- .nv.info                  --------------------------
	.section	.nv.info,"",@"SHT_CUDA_INFO"
	.align	4


	//----- nvinfo : EIATTR_REGCOUNT
	.align		4
        /*0000*/ 	.byte	0x04, 0x2f
        /*0002*/ 	.short	(.L_1 - .L_0)
	.align		4
.L_0:
        /*0004*/ 	.word	index@(triton_poi_fused_max_pool2d_with_indices_32)
        /*0008*/ 	.word	0x00000010


	//----- nvinfo : EIATTR_MIN_STACK_SIZE
	.align		4
.L_1:
        /*000c*/ 	.byte	0x04, 0x12
        /*000e*/ 	.short	(.L_3 - .L_2)
	.align		4
.L_2:
        /*0010*/ 	.word	index@(triton_poi_fused_max_pool2d_with_indices_32)
        /*0014*/ 	.word	0x00000000


	//----- nvinfo : EIATTR_FRAME_SIZE
	.align		4
.L_3:
        /*0018*/ 	.byte	0x04, 0x11
        /*001a*/ 	.short	(.L_5 - .L_4)
	.align		4
.L_4:
        /*001c*/ 	.word	index@(triton_poi_fused_max_pool2d_with_indices_32)
        /*0020*/ 	.word	0x00000000


	//----- nvinfo : EIATTR_MIN_STACK_SIZE
	.align		4
.L_5:
        /*0024*/ 	.byte	0x04, 0x12
        /*0026*/ 	.short	(.L_7 - .L_6)
	.align		4
.L_6:
        /*0028*/ 	.word	index@(triton_poi_fused_max_pool2d_with_indices_32)
        /*002c*/ 	.word	0x00000000
.L_7:


//--------------------- .nv.info.triton_poi_fused_max_pool2d_with_indices_32 --------------------------
	.section	.nv.info.triton_poi_fused_max_pool2d_with_indices_32,"",@"SHT_CUDA_INFO"
	.sectionflags	@""
	.align	4


	//----- nvinfo : EIATTR_CUDA_API_VERSION
	.align		4
        /*0000*/ 	.byte	0x04, 0x37
        /*0002*/ 	.short	(.L_9 - .L_8)
.L_8:
        /*0004*/ 	.word	0x0000007c


	//----- nvinfo : EIATTR_KPARAM_INFO
	.align		4
.L_9:
        /*0008*/ 	.byte	0x04, 0x17
        /*000a*/ 	.short	(.L_11 - .L_10)
.L_10:
        /*000c*/ 	.word	0x00000000
        /*0010*/ 	.short	0x0003
        /*0012*/ 	.short	0x0018
        /*0014*/ 	.byte	0x00, 0xf0, 0x11, 0x00


	//----- nvinfo : EIATTR_KPARAM_INFO
	.align		4
.L_11:
        /*0018*/ 	.byte	0x04, 0x17
        /*001a*/ 	.short	(.L_13 - .L_12)
.L_12:
        /*001c*/ 	.word	0x00000000
        /*0020*/ 	.short	0x0002
        /*0022*/ 	.short	0x0010
        /*0024*/ 	.byte	0x00, 0xf4, 0x21, 0x00


	//----- nvinfo : EIATTR_KPARAM_INFO
	.align		4
.L_13:
        /*0028*/ 	.byte	0x04, 0x17
        /*002a*/ 	.short	(.L_15 - .L_14)
.L_14:
        /*002c*/ 	.word	0x00000000
        /*0030*/ 	.short	0x0001
        /*0032*/ 	.short	0x0008
        /*0034*/ 	.byte	0x00, 0xf4, 0x21, 0x00


	//----- nvinfo : EIATTR_KPARAM_INFO
	.align		4
.L_15:
        /*0038*/ 	.byte	0x04, 0x17
        /*003a*/ 	.short	(.L_17 - .L_16)
.L_16:
        /*003c*/ 	.word	0x00000000
        /*0040*/ 	.short	0x0000
        /*0042*/ 	.short	0x0000
        /*0044*/ 	.byte	0x00, 0xf4, 0x21, 0x00


	//----- nvinfo : EIATTR_SPARSE_MMA_MASK
	.align		4
.L_17:
        /*0048*/ 	.byte	0x03, 0x50
        /*004a*/ 	.short	0x0000


	//----- nvinfo : EIATTR_MAXREG_COUNT
	.align		4
        /*004c*/ 	.byte	0x03, 0x1b
        /*004e*/ 	.short	0x00ff


	//----- nvinfo : EIATTR_EXIT_INSTR_OFFSETS
	.align		4
        /*0050*/ 	.byte	0x04, 0x1c
        /*0052*/ 	.short	(.L_19 - .L_18)


	//   ....[0]....
.L_18:
        /*0054*/ 	.word	0x00000410


	//----- nvinfo : EIATTR_REQNTID
	.align		4
.L_19:
        /*0058*/ 	.byte	0x04, 0x10
        /*005a*/ 	.short	(.L_21 - .L_20)
.L_20:
        /*005c*/ 	.word	0x00000080
        /*0060*/ 	.word	0x00000001
        /*0064*/ 	.word	0x00000001


	//----- nvinfo : EIATTR_CBANK_PARAM_SIZE
	.align		4
.L_21:
        /*0068*/ 	.byte	0x03, 0x19
        /*006a*/ 	.short	0x001c


	//----- nvinfo : EIATTR_PARAM_CBANK
	.align		4
        /*006c*/ 	.byte	0x04, 0x0a
        /*006e*/ 	.short	(.L_23 - .L_22)
	.align		4
.L_22:
        /*0070*/ 	.word	index@(.nv.constant0.triton_poi_fused_max_pool2d_with_indices_32)
        /*0074*/ 	.short	0x0210
        /*0076*/ 	.short	0x001c


	//----- nvinfo : EIATTR_SW_WAR
	.align		4
.L_23:
        /*0078*/ 	.byte	0x04, 0x36
        /*007a*/ 	.short	(.L_25 - .L_24)
.L_24:
        /*007c*/ 	.word	0x00000008
.L_25:


//--------------------- .nv.callgraph             --------------------------
	.section	.nv.callgraph,"",@"SHT_CUDA_CALLGRAPH"
	.align	4
	.sectionentsize	8
	.align		4
        /*0000*/ 	.word	0x00000000
	.align		4
        /*0004*/ 	.word	0xffffffff
	.align		4
        /*0008*/ 	.word	0x00000000
	.align		4
        /*000c*/ 	.word	0xfffffffe
	.align		4
        /*0010*/ 	.word	0x00000000
	.align		4
        /*0014*/ 	.word	0xfffffffd
	.align		4
        /*0018*/ 	.word	0x00000000
	.align		4
        /*001c*/ 	.word	0xfffffffc


//--------------------- .text.triton_poi_fused_max_pool2d_with_indices_32 --------------------------
	.section	.text.triton_poi_fused_max_pool2d_with_indices_32,"ax",@progbits
	.align	128
        .global         triton_poi_fused_max_pool2d_with_indices_32
        .type           triton_poi_fused_max_pool2d_with_indices_32,@function
        .size           triton_poi_fused_max_pool2d_with_indices_32,(.L_x_1 - triton_poi_fused_max_pool2d_with_indices_32)
        .other          triton_poi_fused_max_pool2d_with_indices_32,@"STO_CUDA_ENTRY STV_DEFAULT"
triton_poi_fused_max_pool2d_with_indices_32:
.text.triton_poi_fused_max_pool2d_with_indices_32:
[----:B------:R-:W-:Y:S01]  /*0000*/  LDC R1, c[0x0][0x28] ;  /* 0x00000a00ff017b82 */ /* 0x000fe20000000800 */
[----:B------:R-:W1:Y:S01]  /*0010*/  S2R R0, SR_TID.X ;  /* 0x0000000000007919 */ /* 0x000e620000002100 */
[----:B------:R-:W-:Y:S01]  /*0020*/  ULDC.64 UR4, c[0x0][0x208] ;  /* 0x0000820000047ab9 */ /* 0x000fe20000000a00 */
[----:B------:R-:W-:Y:S01]  /*0030*/  ULDC.64 UR6, c[0x0][0x220] ;  /* 0x0000880000067ab9 */ /* 0x000fe20000000a00 */
[----:B------:R-:W2:Y:S01]  /*0040*/  S2R R3, SR_CTAID.X ;  /* 0x0000000000037919 */ /* 0x000ea20000002500 */
[----:B-1----:R-:W-:Y:S01]  /*0050*/  IMAD.SHL.U32 R0, R0, 0x2, RZ ;  /* 0x0000000200007824 */ /* 0x002fe200078e00ff */
[----:B--2---:R-:W-:-:S04]  /*0060*/  SHF.R.S32.HI R5, RZ, 0x17, R3 ;  /* 0x00000017ff057819 */ /* 0x004fc80000011403 */
[----:B------:R-:W-:Y:S02]  /*0070*/  LOP3.LUT R0, R0, 0xfe, RZ, 0xc0, !PT ;  /* 0x000000fe00007812 */ /* 0x000fe400078ec0ff */
[----:B------:R-:W-:-:S03]  /*0080*/  SGXT R5, R5, 0x1 ;  /* 0x000000010505781a */ /* 0x000fc60000000200 */
[----:B------:R-:W-:-:S05]  /*0090*/  IMAD R0, R3, 0x100, R0 ;  /* 0x0000010003007824 */ /* 0x000fca00078e0200 */
[----:B------:R-:W-:Y:S02]  /*00a0*/  SHF.R.S32.HI R3, RZ, 0x1f, R0 ;  /* 0x0000001fff037819 */ /* 0x000fe40000011400 */
[-C--:B------:R-:W-:Y:S02]  /*00b0*/  LEA.HI R6, R5, R0.reuse, RZ, 0xa ;  /* 0x0000000005067211 */ /* 0x080fe400078f50ff */
[----:B------:R-:W-:Y:S02]  /*00c0*/  LEA.HI R4, R3, R0, RZ, 0x9 ;  /* 0x0000000003047211 */ /* 0x000fe400078f48ff */
[----:B------:R-:W1:Y:S01]  /*00d0*/  LDC.64 R2, c[0x0][0x210] ;  /* 0x00008400ff027b82 */ /* 0x000e620000000a00 */
[----:B------:R-:W-:Y:S01]  /*00e0*/  IMAD.SHL.U32 R7, R6, 0x4, RZ ;  /* 0x0000000406077824 */ /* 0x000fe200078e00ff */
[----:B------:R-:W-:-:S04]  /*00f0*/  SHF.R.S32.HI R5, RZ, 0x9, R4 ;  /* 0x00000009ff057819 */ /* 0x000fc80000011404 */
[C---:B------:R-:W-:Y:S02]  /*0100*/  LEA.HI R6, R4.reuse, R5, RZ, 0x1 ;  /* 0x0000000504067211 */ /* 0x040fe400078f08ff */
[----:B------:R-:W-:Y:S02]  /*0110*/  LOP3.LUT R8, R7, 0xfffff000, RZ, 0xc0, !PT ;  /* 0xfffff00007087812 */ /* 0x000fe400078ec0ff */
[----:B------:R-:W-:Y:S02]  /*0120*/  LOP3.LUT R7, R4, 0xfffffe00, RZ, 0xc0, !PT ;  /* 0xfffffe0004077812 */ /* 0x000fe400078ec0ff */
[----:B------:R-:W-:Y:S02]  /*0130*/  LOP3.LUT R6, R6, 0x3ffffe, RZ, 0xc0, !PT ;  /* 0x003ffffe06067812 */ /* 0x000fe400078ec0ff */
[----:B------:R-:W-:-:S03]  /*0140*/  IADD3 R7, R8, R0, -R7 ;  /* 0x0000000008077210 */ /* 0x000fc60007ffe807 */
[----:B------:R-:W-:-:S04]  /*0150*/  IMAD.IADD R6, R5, 0x1, -R6 ;  /* 0x0000000105067824 */ /* 0x000fc800078e0a06 */
[----:B------:R-:W-:-:S04]  /*0160*/  IMAD R11, R6, 0x400, R7 ;  /* 0x00000400060b7824 */ /* 0x000fc800078e0207 */
[C---:B------:R-:W-:Y:S02]  /*0170*/  VIADD R9, R11.reuse, 0x200 ;  /* 0x000002000b097836 */ /* 0x040fe40000000000 */
[----:B-1----:R-:W-:-:S04]  /*0180*/  IMAD.WIDE R6, R11, 0x4, R2 ;  /* 0x000000040b067825 */ /* 0x002fc800078e0202 */
[--C-:B------:R-:W-:Y:S02]  /*0190*/  IMAD.WIDE R8, R9, 0x4, R2.reuse ;  /* 0x0000000409087825 */ /* 0x100fe400078e0202 */
[----:B------:R-:W2:Y:S02]  /*01a0*/  LDG.E.64 R6, desc[UR4][R6.64] ;  /* 0x0000000406067981 */ /* 0x000ea4000c1e1b00 */
[----:B------:R-:W-:Y:S02]  /*01b0*/  VIADD R5, R11, 0x800 ;  /* 0x000008000b057836 */ /* 0x000fe40000000000 */
[----:B------:R1:W2:Y:S02]  /*01c0*/  LDG.E.64 R12, desc[UR4][R8.64] ;  /* 0x00000004080c7981 */ /* 0x0002a4000c1e1b00 */
[----:B------:R-:W-:-:S04]  /*01d0*/  IMAD.WIDE R4, R5, 0x4, R2 ;  /* 0x0000000405047825 */ /* 0x000fc800078e0202 */
[----:B------:R-:W-:Y:S02]  /*01e0*/  VIADD R11, R11, 0xa00 ;  /* 0x00000a000b0b7836 */ /* 0x000fe40000000000 */
[----:B------:R-:W3:Y:S02]  /*01f0*/  LDG.E.64 R4, desc[UR4][R4.64] ;  /* 0x0000000404047981 */ /* 0x000ee4000c1e1b00 */
[----:B------:R-:W-:Y:S01]  /*0200*/  IMAD.WIDE R2, R11, 0x4, R2 ;  /* 0x000000040b027825 */ /* 0x000fe200078e0202 */
[----:B-1----:R-:W1:Y:S05]  /*0210*/  LDC.64 R8, c[0x0][0x218] ;  /* 0x00008600ff087b82 */ /* 0x002e6a0000000a00 */
[----:B------:R-:W4:Y:S01]  /*0220*/  LDG.E.64 R2, desc[UR4][R2.64] ;  /* 0x0000000402027981 */ /* 0x000f22000c1e1b00 */
[----:B--2---:R-:W-:-:S02]  /*0230*/  FSETP.GT.AND P4, PT, R13, R7, PT ;  /* 0x000000070d00720b */ /* 0x004fc40003f84000 */
[----:B------:R-:W-:Y:S02]  /*0240*/  FSETP.GT.AND P3, PT, R12, R6, PT ;  /* 0x000000060c00720b */ /* 0x000fe40003f64000 */
[----:B------:R-:W-:Y:S02]  /*0250*/  FSETP.NAN.AND P0, PT, R13, R13, PT ;  /* 0x0000000d0d00720b */ /* 0x000fe40003f08000 */
[----:B---3--:R-:W-:Y:S02]  /*0260*/  FSETP.NAN.AND P6, PT, R5, R5, PT ;  /* 0x000000050500720b */ /* 0x008fe40003fc8000 */
[----:B------:R-:W-:Y:S02]  /*0270*/  FSETP.NAN.AND P5, PT, R4, R4, PT ;  /* 0x000000040400720b */ /* 0x000fe40003fa8000 */
[----:B------:R-:W-:-:S03]  /*0280*/  FSETP.NAN.AND P1, PT, R12, R12, PT ;  /* 0x0000000c0c00720b */ /* 0x000fc60003f28000 */
[----:B------:R-:W-:Y:S02]  /*0290*/  @!P4 SEL R13, R13, R7, P0 ;  /* 0x000000070d0dc207 */ /* 0x000fe40000000000 */
[----:B------:R-:W-:Y:S02]  /*02a0*/  @!P3 SEL R12, R12, R6, P1 ;  /* 0x000000060c0cb207 */ /* 0x000fe40000800000 */
[----:B------:R-:W-:Y:S02]  /*02b0*/  FSETP.GEU.AND P0, PT, R13, R5, PT ;  /* 0x000000050d00720b */ /* 0x000fe40003f0e000 */
[----:B----4-:R-:W-:Y:S02]  /*02c0*/  FSETP.NAN.AND P1, PT, R2, R2, PT ;  /* 0x000000020200720b */ /* 0x010fe40003f28000 */
[----:B------:R-:W-:Y:S02]  /*02d0*/  FSETP.GEU.AND P2, PT, R12, R4, PT ;  /* 0x000000040c00720b */ /* 0x000fe40003f4e000 */
[----:B------:R-:W-:-:S02]  /*02e0*/  @!P6 SEL R5, R5, R13, !P0 ;  /* 0x0000000d0505e207 */ /* 0x000fc40004000000 */
[----:B------:R-:W-:Y:S02]  /*02f0*/  FSETP.NAN.AND P6, PT, R3, R3, PT ;  /* 0x000000030300720b */ /* 0x000fe40003fc8000 */
[----:B------:R-:W-:Y:S02]  /*0300*/  SEL R7, RZ, 0x1, !P4 ;  /* 0x00000001ff077807 */ /* 0x000fe40006000000 */
[----:B------:R-:W-:Y:S02]  /*0310*/  @!P5 SEL R4, R4, R12, !P2 ;  /* 0x0000000c0404d207 */ /* 0x000fe40005000000 */
[----:B------:R-:W-:Y:S02]  /*0320*/  SEL R6, RZ, 0x1, !P3 ;  /* 0x00000001ff067807 */ /* 0x000fe40005800000 */
[----:B------:R-:W-:Y:S02]  /*0330*/  SEL R7, R7, 0x2, P0 ;  /* 0x0000000207077807 */ /* 0x000fe40000000000 */
[----:B------:R-:W-:-:S02]  /*0340*/  FSETP.GEU.AND P3, PT, R4, R2, PT ;  /* 0x000000020400720b */ /* 0x000fc40003f6e000 */
[----:B------:R-:W-:Y:S02]  /*0350*/  SEL R10, R6, 0x2, P2 ;  /* 0x00000002060a7807 */ /* 0x000fe40001000000 */
[----:B------:R-:W-:Y:S02]  /*0360*/  FSETP.GEU.AND P0, PT, R5, R3, PT ;  /* 0x000000030500720b */ /* 0x000fe40003f0e000 */
[----:B------:R-:W-:Y:S02]  /*0370*/  @!P1 SEL R2, R2, R4, !P3 ;  /* 0x0000000402029207 */ /* 0x000fe40005800000 */
[----:B------:R-:W-:Y:S02]  /*0380*/  SEL R10, R10, 0x3, P3 ;  /* 0x000000030a0a7807 */ /* 0x000fe40001800000 */
[----:B------:R-:W-:Y:S02]  /*0390*/  SEL R11, R7, 0x3, P0 ;  /* 0x00000003070b7807 */ /* 0x000fe40000000000 */
[----:B------:R-:W-:-:S02]  /*03a0*/  IADD3 R6, P1, R0, UR6, RZ ;  /* 0x0000000600067c10 */ /* 0x000fc4000ff3e0ff */
[----:B------:R-:W-:Y:S01]  /*03b0*/  @!P6 SEL R3, R3, R5, !P0 ;  /* 0x000000050303e207 */ /* 0x000fe20004000000 */
[C---:B-1----:R-:W-:Y:S01]  /*03c0*/  IMAD.WIDE R4, R0.reuse, 0x4, R8 ;  /* 0x0000000400047825 */ /* 0x042fe200078e0208 */
[----:B------:R-:W-:-:S03]  /*03d0*/  LEA.HI.X.SX32 R7, R0, UR7, 0x1, P1 ;  /* 0x0000000700077c11 */ /* 0x000fc600088f0eff */
[----:B------:R-:W-:Y:S01]  /*03e0*/  IMAD R11, R11, 0x100, R10 ;  /* 0x000001000b0b7824 */ /* 0x000fe200078e020a */
[----:B------:R-:W-:Y:S04]  /*03f0*/  STG.E.64 desc[UR4][R4.64], R2 ;  /* 0x0000000204007986 */ /* 0x000fe8000c101b04 */
[----:B------:R-:W-:Y:S01]  /*0400*/  STG.E.U16 desc[UR4][R6.64], R11 ;  /* 0x0000000b06007986 */ /* 0x000fe2000c101504 */
[----:B------:R-:W-:Y:S05]  /*0410*/  EXIT ;  /* 0x000000000000794d */ /* 0x000fea0003800000 */
.L_x_0:
[----:B------:R-:W-:-:S00]  /*0420*/  BRA `(.L_x_0) ;  /* 0xfffffffc00fc7947 */ /* 0x000fc0000383ffff */
[----:B------:R-:W-:-:S00]  /*0430*/  NOP ;  /* 0x0000000000007918 */ /* 0x000fc00000000000 */
        /* <DEDUP_REMOVED lines=12> */
.L_x_1:


//--------------------- .nv.constant0.triton_poi_fused_max_pool2d_with_indices_32 --------------------------
	.section	.nv.constant0.triton_poi_fused_max_pool2d_with_indices_32,"a",@progbits
	.sectionflags	@""
	.align	4
.nv.constant0.triton_poi_fused_max_pool2d_with_indices_32:
	.zero		556
